//
// Generated by NVIDIA NVVM Compiler
//
// Compiler Build ID: CL-36424714
// Cuda compilation tools, release 13.0, V13.0.88
// Based on NVVM 20.0.0
//

.version 9.0
.target sm_100
.address_size 64

	// .globl	my_kernel_kernel1

.visible .entry my_kernel_kernel1(
	.param .u64 .ptr .align 1 my_kernel_kernel1_param_0,
	.param .u64 .ptr .align 1 my_kernel_kernel1_param_1
)
{
	.reg .b32 	%r<5>;
	.reg .b32 	%f<3>;
	.reg .b64 	%rd<8>;

	ld.param.u64 	%rd1, [my_kernel_kernel1_param_0];
	ld.param.u64 	%rd2, [my_kernel_kernel1_param_1];
	cvta.to.global.u64 	%rd3, %rd1;
	cvta.to.global.u64 	%rd4, %rd2;
	mov.u32 	%r1, %ctaid.x;
	shl.b32 	%r2, %r1, 1;
	mov.u32 	%r3, %tid.x;
	add.s32 	%r4, %r2, %r3;
	mul.wide.u32 	%rd5, %r4, 4;
	add.s64 	%rd6, %rd4, %rd5;
	ld.global.nc.f32 	%f1, [%rd6];
	mul.f32 	%f2, %f1, 0f3B800000;
	add.s64 	%rd7, %rd3, %rd5;
	st.global.f32 	[%rd7], %f2;
	ret;

}
	// .globl	my_kernel_kernel0
.visible .entry my_kernel_kernel0(
	.param .u64 .ptr .align 1 my_kernel_kernel0_param_0,
	.param .u64 .ptr .align 1 my_kernel_kernel0_param_1
)
{
	.reg .pred 	%p<2>;
	.reg .b32 	%r<15>;
	.reg .b32 	%f<68>;
	.reg .b64 	%rd<15>;

	ld.param.u64 	%rd6, [my_kernel_kernel0_param_0];
	ld.param.u64 	%rd7, [my_kernel_kernel0_param_1];
	cvta.to.global.u64 	%rd1, %rd7;
	cvta.to.global.u64 	%rd8, %rd6;
	mov.u32 	%r7, %ctaid.x;
	shl.b32 	%r8, %r7, 5;
	mov.u32 	%r9, %tid.x;
	add.s32 	%r10, %r8, %r9;
	mul.wide.u32 	%rd9, %r10, 4;
	add.s64 	%rd2, %rd8, %rd9;
	mul.hi.u32 	%r11, %r10, 818089009;
	shr.u32 	%r12, %r11, 7;
	mad.lo.s32 	%r13, %r12, 171360, %r10;
	mul.wide.u32 	%rd10, %r13, 4;
	add.s64 	%rd11, %rd10, %rd1;
	add.s64 	%rd14, %rd11, 43008;
	mov.b32 	%r14, 0;
	mov.f32 	%f67, 0f00000000;
$L__BB1_1:
	mul.wide.u32 	%rd12, %r13, 4;
	add.s64 	%rd13, %rd1, %rd12;
	ld.global.nc.f32 	%f4, [%rd13];
	add.f32 	%f5, %f67, %f4;
	ld.global.nc.f32 	%f6, [%rd13+2688];
	add.f32 	%f7, %f5, %f6;
	ld.global.nc.f32 	%f8, [%rd13+5376];
	add.f32 	%f9, %f7, %f8;
	ld.global.nc.f32 	%f10, [%rd13+8064];
	add.f32 	%f11, %f9, %f10;
	ld.global.nc.f32 	%f12, [%rd13+10752];
	add.f32 	%f13, %f11, %f12;
	ld.global.nc.f32 	%f14, [%rd13+13440];
	add.f32 	%f15, %f13, %f14;
	ld.global.nc.f32 	%f16, [%rd13+16128];
	add.f32 	%f17, %f15, %f16;
	ld.global.nc.f32 	%f18, [%rd13+18816];
	add.f32 	%f19, %f17, %f18;
	ld.global.nc.f32 	%f20, [%rd13+21504];
	add.f32 	%f21, %f19, %f20;
	ld.global.nc.f32 	%f22, [%rd13+24192];
	add.f32 	%f23, %f21, %f22;
	ld.global.nc.f32 	%f24, [%rd13+26880];
	add.f32 	%f25, %f23, %f24;
	ld.global.nc.f32 	%f26, [%rd13+29568];
	add.f32 	%f27, %f25, %f26;
	ld.global.nc.f32 	%f28, [%rd13+32256];
	add.f32 	%f29, %f27, %f28;
	ld.global.nc.f32 	%f30, [%rd13+34944];
	add.f32 	%f31, %f29, %f30;
	ld.global.nc.f32 	%f32, [%rd13+37632];
	add.f32 	%f33, %f31, %f32;
	ld.global.nc.f32 	%f34, [%rd13+40320];
	add.f32 	%f35, %f33, %f34;
	ld.global.nc.f32 	%f36, [%rd14];
	add.f32 	%f37, %f35, %f36;
	ld.global.nc.f32 	%f38, [%rd14+2688];
	add.f32 	%f39, %f37, %f38;
	ld.global.nc.f32 	%f40, [%rd14+5376];
	add.f32 	%f41, %f39, %f40;
	ld.global.nc.f32 	%f42, [%rd14+8064];
	add.f32 	%f43, %f41, %f42;
	ld.global.nc.f32 	%f44, [%rd14+10752];
	add.f32 	%f45, %f43, %f44;
	ld.global.nc.f32 	%f46, [%rd14+13440];
	add.f32 	%f47, %f45, %f46;
	ld.global.nc.f32 	%f48, [%rd14+16128];
	add.f32 	%f49, %f47, %f48;
	ld.global.nc.f32 	%f50, [%rd14+18816];
	add.f32 	%f51, %f49, %f50;
	ld.global.nc.f32 	%f52, [%rd14+21504];
	add.f32 	%f53, %f51, %f52;
	ld.global.nc.f32 	%f54, [%rd14+24192];
	add.f32 	%f55, %f53, %f54;
	ld.global.nc.f32 	%f56, [%rd14+26880];
	add.f32 	%f57, %f55, %f56;
	ld.global.nc.f32 	%f58, [%rd14+29568];
	add.f32 	%f59, %f57, %f58;
	ld.global.nc.f32 	%f60, [%rd14+32256];
	add.f32 	%f61, %f59, %f60;
	ld.global.nc.f32 	%f62, [%rd14+34944];
	add.f32 	%f63, %f61, %f62;
	ld.global.nc.f32 	%f64, [%rd14+37632];
	add.f32 	%f65, %f63, %f64;
	ld.global.nc.f32 	%f66, [%rd14+40320];
	add.f32 	%f67, %f65, %f66;
	add.s32 	%r14, %r14, 2;
	add.s32 	%r13, %r13, 21504;
	add.s64 	%rd14, %rd14, 86016;
	setp.ne.s32 	%p1, %r14, 16;
	@%p1 bra 	$L__BB1_1;
	st.global.f32 	[%rd2], %f67;
	ret;

}


// ===== COMPILED SASS (sm_100) =====

	.target	sm_100

	.elftype	@"ET_EXEC"


//--------------------- .note.nv.tkinfo           --------------------------
	.section	.note.nv.tkinfo,"",@"SHT_NOTE"
	.sectionflags	@"SHF_NOTE_NV_TKINFO"
	.tkinfo
        /*0018*/ 	.word	0x00000002
        /*0030*/ 	.string	""
        /*0030*/ 	.string	"ptxas"
        /*0030*/ 	.string	"Cuda compilation tools, release 13.0, V13.0.88"
        /*0030*/ 	.string	"Build cuda_13.0.r13.0/compiler.36424714_0"
        /*0030*/ 	.string	"-arch sm_100 -m 64 "



//--------------------- .note.nv.cuinfo           --------------------------
	.section	.note.nv.cuinfo,"",@"SHT_NOTE"
	.sectionflags	@"SHF_NOTE_NV_CUINFO"
        /*0018*/ 	.short	0x0002
        /*001a*/ 	.short	0x0064
        /*001c*/ 	.short	0x0082
	.zero		2


//--------------------- .nv.info                  --------------------------
	.section	.nv.info,"",@"SHT_CUDA_INFO"
	.align	4


	//----- nvinfo : EIATTR_REGCOUNT
	.align		4
        /*0000*/ 	.byte	0x04, 0x2f
        /*0002*/ 	.short	(.L_1 - .L_0)
	.align		4
.L_0:
        /*0004*/ 	.word	index@(my_kernel_kernel1)
        /*0008*/ 	.word	0x0000000a


	//----- nvinfo : EIATTR_FRAME_SIZE
	.align		4
.L_1:
        /*000c*/ 	.byte	0x04, 0x11
        /*000e*/ 	.short	(.L_3 - .L_2)
	.align		4
.L_2:
        /*0010*/ 	.word	index@(my_kernel_kernel1)
        /*0014*/ 	.word	0x00000000


	//----- nvinfo : EIATTR_REGCOUNT
	.align		4
.L_3:
        /*0018*/ 	.byte	0x04, 0x2f
        /*001a*/ 	.short	(.L_5 - .L_4)
	.align		4
.L_4:
        /*001c*/ 	.word	index@(my_kernel_kernel0)
        /*0020*/ 	.word	0x0000001e


	//----- nvinfo : EIATTR_FRAME_SIZE
	.align		4
.L_5:
        /*0024*/ 	.byte	0x04, 0x11
        /*0026*/ 	.short	(.L_7 - .L_6)
	.align		4
.L_6:
        /*0028*/ 	.word	index@(my_kernel_kernel0)
        /*002c*/ 	.word	0x00000000


	//----- nvinfo : EIATTR_MIN_STACK_SIZE
	.align		4
.L_7:
        /*0030*/ 	.byte	0x04, 0x12
        /*0032*/ 	.short	(.L_9 - .L_8)
	.align		4
.L_8:
        /*0034*/ 	.word	index@(my_kernel_kernel0)
        /*0038*/ 	.word	0x00000000


	//----- nvinfo : EIATTR_MIN_STACK_SIZE
	.align		4
.L_9:
        /*003c*/ 	.byte	0x04, 0x12
        /*003e*/ 	.short	(.L_11 - .L_10)
	.align		4
.L_10:
        /*0040*/ 	.word	index@(my_kernel_kernel1)
        /*0044*/ 	.word	0x00000000
.L_11:


//--------------------- .nv.compat                --------------------------
	.section	.nv.compat,"",@"SHT_CUDA_COMPAT_INFO"
	.align	4
        /*0000*/ 	.byte	0x02, 0x09, 0x00, 0x00, 0x02, 0x02, 0x01, 0x00, 0x02, 0x05, 0x05, 0x00, 0x03, 0x07, 0x01, 0x01
        /*0010*/ 	.byte	0x02, 0x03, 0x00, 0x00, 0x02, 0x06, 0x01, 0x00, 0x04, 0x0b, 0x08, 0x00, 0x09, 0x00, 0x00, 0x00
        /*0020*/ 	.byte	0x00, 0x00, 0x00, 0x00


//--------------------- .nv.info.my_kernel_kernel0 --------------------------
	.section	.nv.info.my_kernel_kernel0,"",@"SHT_CUDA_INFO"
	.sectionflags	@""
	.align	4


	//----- nvinfo : EIATTR_CUDA_API_VERSION
	.align		4
        /*0000*/ 	.byte	0x04, 0x37
        /*0002*/ 	.short	(.L_13 - .L_12)
.L_12:
        /*0004*/ 	.word	0x00000082


	//----- nvinfo : EIATTR_KPARAM_INFO
	.align		4
.L_13:
        /*0008*/ 	.byte	0x04, 0x17
        /*000a*/ 	.short	(.L_15 - .L_14)
.L_14:
        /*000c*/ 	.word	0x00000000
        /*0010*/ 	.short	0x0001
        /*0012*/ 	.short	0x0008
        /*0014*/ 	.byte	0x00, 0xf5, 0x21, 0x00


	//----- nvinfo : EIATTR_KPARAM_INFO
	.align		4
.L_15:
        /*0018*/ 	.byte	0x04, 0x17
        /*001a*/ 	.short	(.L_17 - .L_16)
.L_16:
        /*001c*/ 	.word	0x00000000
        /*0020*/ 	.short	0x0000
        /*0022*/ 	.short	0x0000
        /*0024*/ 	.byte	0x00, 0xf5, 0x21, 0x00


	//----- nvinfo : EIATTR_SPARSE_MMA_MASK
	.align		4
.L_17:
        /*0028*/ 	.byte	0x03, 0x50
        /*002a*/ 	.short	0x0000


	//----- nvinfo : EIATTR_MAXREG_COUNT
	.align		4
        /*002c*/ 	.byte	0x03, 0x1b
        /*002e*/ 	.short	0x00ff


	//----- nvinfo : EIATTR_MERCURY_ISA_VERSION
	.align		4
        /*0030*/ 	.byte	0x03, 0x5f
        /*0032*/ 	.short	0x0101


	//----- nvinfo : EIATTR_VRC_CTA_INIT_COUNT
	.align		4
        /*0034*/ 	.byte	0x02, 0x4a
	.zero		1
	.zero		1


	//----- nvinfo : EIATTR_EXIT_INSTR_OFFSETS
	.align		4
        /*0038*/ 	.byte	0x04, 0x1c
        /*003a*/ 	.short	(.L_19 - .L_18)


	//   ....[0]....
.L_18:
        /*003c*/ 	.word	0x000005a0


	//----- nvinfo : EIATTR_CBANK_PARAM_SIZE
	.align		4
.L_19:
        /*0040*/ 	.byte	0x03, 0x19
        /*0042*/ 	.short	0x0010


	//----- nvinfo : EIATTR_PARAM_CBANK
	.align		4
        /*0044*/ 	.byte	0x04, 0x0a
        /*0046*/ 	.short	(.L_21 - .L_20)
	.align		4
.L_20:
        /*0048*/ 	.word	index@(.nv.constant0.my_kernel_kernel0)
        /*004c*/ 	.short	0x0380
        /*004e*/ 	.short	0x0010


	//----- nvinfo : EIATTR_SW_WAR
	.align		4
.L_21:
        /*0050*/ 	.byte	0x04, 0x36
        /*0052*/ 	.short	(.L_23 - .L_22)
.L_22:
        /*0054*/ 	.word	0x00000008
.L_23:


//--------------------- .nv.info.my_kernel_kernel1 --------------------------
	.section	.nv.info.my_kernel_kernel1,"",@"SHT_CUDA_INFO"
	.sectionflags	@""
	.align	4


	//----- nvinfo : EIATTR_CUDA_API_VERSION
	.align		4
        /*0000*/ 	.byte	0x04, 0x37
        /*0002*/ 	.short	(.L_25 - .L_24)
.L_24:
        /*0004*/ 	.word	0x00000082


	//----- nvinfo : EIATTR_KPARAM_INFO
	.align		4
.L_25:
        /*0008*/ 	.byte	0x04, 0x17
        /*000a*/ 	.short	(.L_27 - .L_26)
.L_26:
        /*000c*/ 	.word	0x00000000
        /*0010*/ 	.short	0x0001
        /*0012*/ 	.short	0x0008
        /*0014*/ 	.byte	0x00, 0xf5, 0x21, 0x00


	//----- nvinfo : EIATTR_KPARAM_INFO
	.align		4
.L_27:
        /*0018*/ 	.byte	0x04, 0x17
        /*001a*/ 	.short	(.L_29 - .L_28)
.L_28:
        /*001c*/ 	.word	0x00000000
        /*0020*/ 	.short	0x0000
        /*0022*/ 	.short	0x0000
        /*0024*/ 	.byte	0x00, 0xf5, 0x21, 0x00


	//----- nvinfo : EIATTR_SPARSE_MMA_MASK
	.align		4
.L_29:
        /*0028*/ 	.byte	0x03, 0x50
        /*002a*/ 	.short	0x0000


	//----- nvinfo : EIATTR_MAXREG_COUNT
	.align		4
        /*002c*/ 	.byte	0x03, 0x1b
        /*002e*/ 	.short	0x00ff


	//----- nvinfo : EIATTR_MERCURY_ISA_VERSION
	.align		4
        /*0030*/ 	.byte	0x03, 0x5f
        /*0032*/ 	.short	0x0101


	//----- nvinfo : EIATTR_VRC_CTA_INIT_COUNT
	.align		4
        /*0034*/ 	.byte	0x02, 0x4a
	.zero		1
	.zero		1


	//----- nvinfo : EIATTR_EXIT_INSTR_OFFSETS
	.align		4
        /*0038*/ 	.byte	0x04, 0x1c
        /*003a*/ 	.short	(.L_31 - .L_30)


	//   ....[0]....
.L_30:
        /*003c*/ 	.word	0x000000c0


	//----- nvinfo : EIATTR_CBANK_PARAM_SIZE
	.align		4
.L_31:
        /*0040*/ 	.byte	0x03, 0x19
        /*0042*/ 	.short	0x0010


	//----- nvinfo : EIATTR_PARAM_CBANK
	.align		4
        /*0044*/ 	.byte	0x04, 0x0a
        /*0046*/ 	.short	(.L_33 - .L_32)
	.align		4
.L_32:
        /*0048*/ 	.word	index@(.nv.constant0.my_kernel_kernel1)
        /*004c*/ 	.short	0x0380
        /*004e*/ 	.short	0x0010


	//----- nvinfo : EIATTR_SW_WAR
	.align		4
.L_33:
        /*0050*/ 	.byte	0x04, 0x36
        /*0052*/ 	.short	(.L_35 - .L_34)
.L_34:
        /*0054*/ 	.word	0x00000008
.L_35:


//--------------------- .nv.callgraph             --------------------------
	.section	.nv.callgraph,"",@"SHT_CUDA_CALLGRAPH"
	.align	4
	.sectionentsize	8
	.align		4
        /*0000*/ 	.word	0x00000000
	.align		4
        /*0004*/ 	.word	0xffffffff
	.align		4
        /*0008*/ 	.word	0x00000000
	.align		4
        /*000c*/ 	.word	0xfffffffe
	.align		4
        /*0010*/ 	.word	0x00000000
	.align		4
        /*0014*/ 	.word	0xfffffffd
	.align		4
        /*0018*/ 	.word	0x00000000
	.align		4
        /*001c*/ 	.word	0xfffffffc


//--------------------- .text.my_kernel_kernel0   --------------------------
	.section	.text.my_kernel_kernel0,"ax",@progbits
	.align	128
        .global         my_kernel_kernel0
        .type           my_kernel_kernel0,@function
        .size           my_kernel_kernel0,(.L_x_3 - my_kernel_kernel0)
        .other          my_kernel_kernel0,@"STO_CUDA_ENTRY STV_DEFAULT"
my_kernel_kernel0:
.text.my_kernel_kernel0:
[----:B------:R-:W-:Y:S01]  /*0000*/  LDC R1, c[0x0][0x37c] ;  /* 0x0000df00ff017b82 */ /* 0x000fe20000000800 */
[----:B------:R-:W0:Y:S07]  /*0010*/  S2R R11, SR_CTAID.X ;  /* 0x00000000000b7919 */ /* 0x000e2e0000002500 */
[----:B------:R-:W1:Y:S01]  /*0020*/  LDC.64 R2, c[0x0][0x388] ;  /* 0x0000e200ff027b82 */ /* 0x000e620000000a00 */
[----:B------:R-:W-:Y:S01]  /*0030*/  HFMA2 R25, -RZ, RZ, 0, 0 ;  /* 0x00000000ff197431 */ /* 0x000fe200000001ff */
[----:B------:R-:W2:Y:S01]  /*0040*/  LDCU.64 UR6, c[0x0][0x358] ;  /* 0x00006b00ff0677ac */ /* 0x000ea20008000a00 */
[----:B------:R-:W0:Y:S01]  /*0050*/  S2R R0, SR_TID.X ;  /* 0x0000000000007919 */ /* 0x000e220000002100 */
[----:B------:R-:W-:-:S04]  /*0060*/  UMOV UR4, URZ ;  /* 0x000000ff00047c82 */ /* 0x000fc80008000000 */
[----:B------:R-:W3:Y:S01]  /*0070*/  LDC.64 R4, c[0x0][0x380] ;  /* 0x0000e000ff047b82 */ /* 0x000ee20000000a00 */
[----:B0-----:R-:W-:-:S05]  /*0080*/  LEA R11, R11, R0, 0x5 ;  /* 0x000000000b0b7211 */ /* 0x001fca00078e28ff */
[----:B------:R-:W-:-:S04]  /*0090*/  IMAD.HI.U32 R0, R11, 0x30c30c31, RZ ;  /* 0x30c30c310b007827 */ /* 0x000fc800078e00ff */
[----:B---3--:R-:W-:Y:S01]  /*00a0*/  IMAD.WIDE.U32 R4, R11, 0x4, R4 ;  /* 0x000000040b047825 */ /* 0x008fe200078e0004 */
[----:B------:R-:W-:-:S05]  /*00b0*/  SHF.R.U32.HI R0, RZ, 0x7, R0 ;  /* 0x00000007ff007819 */ /* 0x000fca0000011600 */
[----:B------:R-:W-:-:S04]  /*00c0*/  IMAD R9, R0, 0x29d60, R11 ;  /* 0x00029d6000097824 */ /* 0x000fc800078e020b */
[----:B-1----:R-:W-:-:S03]  /*00d0*/  IMAD.WIDE.U32 R6, R9, 0x4, R2 ;  /* 0x0000000409067825 */ /* 0x002fc600078e0002 */
[----:B------:R-:W-:-:S04]  /*00e0*/  IADD3 R18, P0, PT, R6, 0xa800, RZ ;  /* 0x0000a80006127810 */ /* 0x000fc80007f1e0ff */
[----:B--2---:R-:W-:-:S09]  /*00f0*/  IADD3.X R19, PT, PT, RZ, R7, RZ, P0, !PT ;  /* 0x00000007ff137210 */ /* 0x004fd200007fe4ff */
.L_x_0:
[----:B------:R-:W-:-:S05]  /*0100*/  IMAD.WIDE.U32 R6, R9, 0x4, R2 ;  /* 0x0000000409067825 */ /* 0x000fca00078e0002 */
[----:B------:R-:W2:Y:S04]  /*0110*/  LDG.E.CONSTANT R26, desc[UR6][R6.64] ;  /* 0x00000006061a7981 */ /* 0x000ea8000c1e9900 */
[----:B------:R-:W3:Y:S04]  /*0120*/  LDG.E.CONSTANT R20, desc[UR6][R6.64+0xa80] ;  /* 0x000a800606147981 */ /* 0x000ee8000c1e9900 */
[----:B------:R-:W4:Y:S04]  /*0130*/  LDG.E.CONSTANT R21, desc[UR6][R6.64+0x1500] ;  /* 0x0015000606157981 */ /* 0x000f28000c1e9900 */
[----:B------:R-:W5:Y:S04]  /*0140*/  LDG.E.CONSTANT R24, desc[UR6][R6.64+0x1f80] ;  /* 0x001f800606187981 */ /* 0x000f68000c1e9900 */
        /* <DEDUP_REMOVED lines=11> */
[----:B------:R0:W5:Y:S02]  /*0200*/  LDG.E.CONSTANT R16, desc[UR6][R6.64+0x9d80] ;  /* 0x009d800606107981 */ /* 0x000164000c1e9900 */
[----:B0-----:R-:W-:-:S02]  /*0210*/  MOV R6, R18 ;  /* 0x0000001200067202 */ /* 0x001fc40000000f00 */
[----:B------:R-:W-:-:S05]  /*0220*/  MOV R7, R19 ;  /* 0x0000001300077202 */ /* 0x000fca0000000f00 */
[----:B------:R-:W5:Y:S04]  /*0230*/  LDG.E.CONSTANT R18, desc[UR6][R6.64] ;  /* 0x0000000606127981 */ /* 0x000f68000c1e9900 */
[----:B------:R-:W5:Y:S01]  /*0240*/  LDG.E.CONSTANT R19, desc[UR6][R6.64+0xa80] ;  /* 0x000a800606137981 */ /* 0x000f62000c1e9900 */
[----:B--2---:R-:W-:-:S04]  /*0250*/  FADD R25, R26, R25 ;  /* 0x000000191a197221 */ /* 0x004fc80000000000 */
[----:B---3--:R-:W-:Y:S02]  /*0260*/  FADD R26, R25, R20 ;  /* 0x00000014191a7221 */ /* 0x008fe40000000000 */
[----:B------:R-:W2:Y:S02]  /*0270*/  LDG.E.CONSTANT R20, desc[UR6][R6.64+0x1500] ;  /* 0x0015000606147981 */ /* 0x000ea4000c1e9900 */
[----:B----4-:R-:W-:Y:S02]  /*0280*/  FADD R25, R26, R21 ;  /* 0x000000151a197221 */ /* 0x010fe40000000000 */
[----:B------:R-:W3:Y:S02]  /*0290*/  LDG.E.CONSTANT R21, desc[UR6][R6.64+0x1f80] ;  /* 0x001f800606157981 */ /* 0x000ee4000c1e9900 */
[----:B-----5:R-:W-:Y:S02]  /*02a0*/  FADD R26, R25, R24 ;  /* 0x00000018191a7221 */ /* 0x020fe40000000000 */
[----:B------:R-:W4:Y:S02]  /*02b0*/  LDG.E.CONSTANT R24, desc[UR6][R6.64+0x2a00] ;  /* 0x002a000606187981 */ /* 0x000f24000c1e9900 */
[----:B------:R-:W-:-:S02]  /*02c0*/  FADD R25, R26, R23 ;  /* 0x000000171a197221 */ /* 0x000fc40000000000 */
[----:B------:R-:W5:Y:S02]  /*02d0*/  LDG.E.CONSTANT R23, desc[UR6][R6.64+0x3480] ;  /* 0x0034800606177981 */ /* 0x000f64000c1e9900 */
[----:B------:R-:W-:Y:S02]  /*02e0*/  FADD R26, R25, R22 ;  /* 0x00000016191a7221 */ /* 0x000fe40000000000 */
[----:B------:R-:W5:Y:S02]  /*02f0*/  LDG.E.CONSTANT R22, desc[UR6][R6.64+0x3f00] ;  /* 0x003f000606167981 */ /* 0x000f64000c1e9900 */
[----:B------:R-:W-:Y:S02]  /*0300*/  FADD R26, R26, R17 ;  /* 0x000000111a1a7221 */ /* 0x000fe40000000000 */
[----:B------:R-:W5:Y:S02]  /*0310*/  LDG.E.CONSTANT R17, desc[UR6][R6.64+0x4980] ;  /* 0x0049800606117981 */ /* 0x000f64000c1e9900 */
        /* <DEDUP_REMOVED lines=13> */
[----:B------:R-:W5:Y:S04]  /*03f0*/  LDG.E.CONSTANT R8, desc[UR6][R6.64+0x9300] ;  /* 0x0093000606087981 */ /* 0x000f68000c1e9900 */
[----:B------:R-:W5:Y:S01]  /*0400*/  LDG.E.CONSTANT R25, desc[UR6][R6.64+0x9d80] ;  /* 0x009d800606197981 */ /* 0x000f62000c1e9900 */
[----:B------:R-:W-:-:S04]  /*0410*/  FADD R27, R27, R0 ;  /* 0x000000001b1b7221 */ /* 0x000fc80000000000 */
[----:B------:R-:W-:-:S04]  /*0420*/  FADD R27, R27, R16 ;  /* 0x000000101b1b7221 */ /* 0x000fc80000000000 */
[----:B------:R-:W-:-:S04]  /*0430*/  FADD R18, R27, R18 ;  /* 0x000000121b127221 */ /* 0x000fc80000000000 */
[----:B------:R-:W-:Y:S01]  /*0440*/  FADD R19, R18, R19 ;  /* 0x0000001312137221 */ /* 0x000fe20000000000 */
[----:B------:R-:W-:-:S04]  /*0450*/  UIADD3 UR4, UPT, UPT, UR4, 0x2, URZ ;  /* 0x0000000204047890 */ /* 0x000fc8000fffe0ff */
[----:B------:R-:W-:Y:S01]  /*0460*/  UISETP.NE.AND UP0, UPT, UR4, 0x10, UPT ;  /* 0x000000100400788c */ /* 0x000fe2000bf05270 */
[----:B------:R-:W-:Y:S02]  /*0470*/  IADD3 R18, P0, PT, R6, 0x15000, RZ ;  /* 0x0001500006127810 */ /* 0x000fe40007f1e0ff */
[----:B------:R-:W-:Y:S01]  /*0480*/  IADD3 R9, PT, PT, R9, 0x5400, RZ ;  /* 0x0000540009097810 */ /* 0x000fe20007ffe0ff */
[----:B--2---:R-:W-:-:S04]  /*0490*/  FADD R20, R19, R20 ;  /* 0x0000001413147221 */ /* 0x004fc80000000000 */
[----:B---3--:R-:W-:-:S04]  /*04a0*/  FADD R21, R20, R21 ;  /* 0x0000001514157221 */ /* 0x008fc80000000000 */
[----:B----4-:R-:W-:-:S04]  /*04b0*/  FADD R24, R21, R24 ;  /* 0x0000001815187221 */ /* 0x010fc80000000000 */
[----:B-----5:R-:W-:-:S04]  /*04c0*/  FADD R23, R24, R23 ;  /* 0x0000001718177221 */ /* 0x020fc80000000000 */
[----:B------:R-:W-:-:S04]  /*04d0*/  FADD R22, R23, R22 ;  /* 0x0000001617167221 */ /* 0x000fc80000000000 */
[----:B------:R-:W-:-:S04]  /*04e0*/  FADD R22, R22, R17 ;  /* 0x0000001116167221 */ /* 0x000fc80000000000 */
[----:B------:R-:W-:-:S04]  /*04f0*/  FADD R15, R22, R15 ;  /* 0x0000000f160f7221 */ /* 0x000fc80000000000 */
[----:B------:R-:W-:-:S04]  /*0500*/  FADD R14, R15, R14 ;  /* 0x0000000e0f0e7221 */ /* 0x000fc80000000000 */
[----:B------:R-:W-:-:S04]  /*0510*/  FADD R13, R14, R13 ;  /* 0x0000000d0e0d7221 */ /* 0x000fc80000000000 */
[----:B------:R-:W-:-:S04]  /*0520*/  FADD R12, R13, R12 ;  /* 0x0000000c0d0c7221 */ /* 0x000fc80000000000 */
[----:B------:R-:W-:-:S04]  /*0530*/  FADD R11, R12, R11 ;  /* 0x0000000b0c0b7221 */ /* 0x000fc80000000000 */
[----:B------:R-:W-:-:S04]  /*0540*/  FADD R11, R11, R10 ;  /* 0x0000000a0b0b7221 */ /* 0x000fc80000000000 */
[----:B------:R-:W-:Y:S01]  /*0550*/  FADD R8, R11, R8 ;  /* 0x000000080b087221 */ /* 0x000fe20000000000 */
[----:B------:R-:W-:-:S03]  /*0560*/  IADD3.X R19, PT, PT, RZ, R7, RZ, P0, !PT ;  /* 0x00000007ff137210 */ /* 0x000fc600007fe4ff */
[----:B------:R-:W-:Y:S01]  /*0570*/  FADD R25, R8, R25 ;  /* 0x0000001908197221 */ /* 0x000fe20000000000 */
[----:B------:R-:W-:Y:S06]  /*0580*/  BRA.U UP0, `(.L_x_0) ;  /* 0xfffffff900dc7547 */ /* 0x000fec000b83ffff */
[----:B------:R-:W-:Y:S01]  /*0590*/  STG.E desc[UR6][R4.64], R25 ;  /* 0x0000001904007986 */ /* 0x000fe2000c101906 */
[----:B------:R-:W-:Y:S05]  /*05a0*/  EXIT ;  /* 0x000000000000794d */ /* 0x000fea0003800000 */
.L_x_1:
[----:B------:R-:W-:-:S00]  /*05b0*/  BRA `(.L_x_1) ;  /* 0xfffffffc00fc7947 */ /* 0x000fc0000383ffff */
[----:B------:R-:W-:-:S00]  /*05c0*/  NOP ;  /* 0x0000000000007918 */ /* 0x000fc00000000000 */
        /* <DEDUP_REMOVED lines=11> */
.L_x_3:


//--------------------- .text.my_kernel_kernel1   --------------------------
	.section	.text.my_kernel_kernel1,"ax",@progbits
	.align	128
        .global         my_kernel_kernel1
        .type           my_kernel_kernel1,@function
        .size           my_kernel_kernel1,(.L_x_4 - my_kernel_kernel1)
        .other          my_kernel_kernel1,@"STO_CUDA_ENTRY STV_DEFAULT"
my_kernel_kernel1:
.text.my_kernel_kernel1:
[----:B------:R-:W-:Y:S01]  /*0000*/  LDC R1, c[0x0][0x37c] ;  /* 0x0000df00ff017b82 */ /* 0x000fe20000000800 */
[----:B------:R-:W0:Y:S07]  /*0010*/  S2R R7, SR_CTAID.X ;  /* 0x0000000000077919 */ /* 0x000e2e0000002500 */
[----:B------:R-:W1:Y:S01]  /*0020*/  LDC.64 R2, c[0x0][0x388] ;  /* 0x0000e200ff027b82 */ /* 0x000e620000000a00 */
[----:B------:R-:W2:Y:S01]  /*0030*/  LDCU.64 UR4, c[0x0][0x358] ;  /* 0x00006b00ff0477ac */ /* 0x000ea20008000a00 */
[----:B------:R-:W0:Y:S06]  /*0040*/  S2R R0, SR_TID.X ;  /* 0x0000000000007919 */ /* 0x000e2c0000002100 */
[----:B------:R-:W3:Y:S01]  /*0050*/  LDC.64 R4, c[0x0][0x380] ;  /* 0x0000e000ff047b82 */ /* 0x000ee20000000a00 */
[----:B0-----:R-:W-:-:S05]  /*0060*/  LEA R7, R7, R0, 0x1 ;  /* 0x0000000007077211 */ /* 0x001fca00078e08ff */
[----:B-1----:R-:W-:-:S06]  /*0070*/  IMAD.WIDE.U32 R2, R7, 0x4, R2 ;  /* 0x0000000407027825 */ /* 0x002fcc00078e0002 */
[----:B--2---:R-:W2:Y:S01]  /*0080*/  LDG.E.CONSTANT R2, desc[UR4][R2.64] ;  /* 0x0000000402027981 */ /* 0x004ea2000c1e9900 */
[----:B---3--:R-:W-:-:S04]  /*0090*/  IMAD.WIDE.U32 R4, R7, 0x4, R4 ;  /* 0x0000000407047825 */ /* 0x008fc800078e0004 */
[----:B--2---:R-:W-:-:S05]  /*00a0*/  FMUL R7, R2, 0.00390625 ;  /* 0x3b80000002077820 */ /* 0x004fca0000400000 */
[----:B------:R-:W-:Y:S01]  /*00b0*/  STG.E desc[UR4][R4.64], R7 ;  /* 0x0000000704007986 */ /* 0x000fe2000c101904 */
[----:B------:R-:W-:Y:S05]  /*00c0*/  EXIT ;  /* 0x000000000000794d */ /* 0x000fea0003800000 */
.L_x_2:
        /* <DEDUP_REMOVED lines=11> */
.L_x_4:


//--------------------- .nv.shared.reserved.0     --------------------------
	.section	.nv.shared.reserved.0,"aw",@nobits
	.weak		__nv_reservedSMEM_offset_0_alias
	.size		__nv_reservedSMEM_offset_0_alias, 0, 64
	.other		__nv_reservedSMEM_offset_0_alias,@"STO_CUDA_RESERVED_SHARED STV_DEFAULT"
__nv_reservedSMEM_offset_0_alias:
	.zero		0
	.zero		64


//--------------------- .nv.constant0.my_kernel_kernel0 --------------------------
	.section	.nv.constant0.my_kernel_kernel0,"a",@progbits
	.sectionflags	@""
	.align	4
.nv.constant0.my_kernel_kernel0:
	.zero		912


//--------------------- .nv.constant0.my_kernel_kernel1 --------------------------
	.section	.nv.constant0.my_kernel_kernel1,"a",@progbits
	.sectionflags	@""
	.align	4
.nv.constant0.my_kernel_kernel1:
	.zero		912


//--------------------- SYMBOLS --------------------------

	.type		.nv.reservedSmem.offset0,@object
	.size		.nv.reservedSmem.offset0,0x4
